//
// Generated by NVIDIA NVVM Compiler
//
// Compiler Build ID: CL-36424714
// Cuda compilation tools, release 13.0, V13.0.88
// Based on NVVM 20.0.0
//

.version 9.0
.target sm_100
.address_size 64

	// .globl	_Z12debugExamplePii
.extern .func  (.param .b32 func_retval0) vprintf
(
	.param .b64 vprintf_param_0,
	.param .b64 vprintf_param_1
)
;
.extern .func __assertfail
(
	.param .b64 __assertfail_param_0,
	.param .b64 __assertfail_param_1,
	.param .b32 __assertfail_param_2,
	.param .b64 __assertfail_param_3,
	.param .b64 __assertfail_param_4
)
;
.global .align 1 .b8 __unnamed_1[30] = {118, 111, 105, 100, 32, 100, 101, 98, 117, 103, 69, 120, 97, 109, 112, 108, 101, 40, 105, 110, 116, 32, 42, 44, 32, 105, 110, 116, 41};
.global .align 1 .b8 $str[40] = {84, 104, 114, 101, 97, 100, 32, 91, 37, 100, 44, 37, 100, 93, 32, 40, 103, 108, 111, 98, 97, 108, 32, 37, 100, 41, 32, 115, 116, 97, 114, 116, 105, 110, 103, 46, 46, 46, 10};
.global .align 1 .b8 $str$1[11] = {105, 100, 120, 32, 60, 32, 115, 105, 122, 101};
.global .align 1 .b8 $str$2[27] = {47, 116, 109, 112, 47, 115, 97, 115, 115, 95, 99, 117, 95, 54, 49, 111, 108, 107, 110, 108, 104, 47, 107, 46, 99, 117};
.global .align 1 .b8 $str$3[31] = {84, 104, 114, 101, 97, 100, 32, 37, 100, 58, 32, 112, 114, 111, 99, 101, 115, 115, 101, 100, 32, 37, 100, 32, 45, 62, 32, 37, 100, 10};

.visible .entry _Z12debugExamplePii(
	.param .u64 .ptr .align 1 _Z12debugExamplePii_param_0,
	.param .u32 _Z12debugExamplePii_param_1
)
{
	.local .align 8 .b8 	__local_depot0[16];
	.reg .b64 	%SP;
	.reg .b64 	%SPL;
	.reg .pred 	%p<2>;
	.reg .b32 	%r<12>;
	.reg .b64 	%rd<18>;

	mov.u64 	%SPL, __local_depot0;
	cvta.local.u64 	%SP, %SPL;
	ld.param.u64 	%rd2, [_Z12debugExamplePii_param_0];
	ld.param.u32 	%r2, [_Z12debugExamplePii_param_1];
	add.u64 	%rd3, %SP, 0;
	add.u64 	%rd1, %SPL, 0;
	mov.u32 	%r3, %ctaid.x;
	mov.u32 	%r4, %ntid.x;
	mov.u32 	%r5, %tid.x;
	mad.lo.s32 	%r1, %r3, %r4, %r5;
	st.local.v2.u32 	[%rd1], {%r3, %r5};
	st.local.u32 	[%rd1+8], %r1;
	mov.u64 	%rd4, $str;
	cvta.global.u64 	%rd5, %rd4;
	{ // callseq 0, 0
	.param .b64 param0;
	st.param.b64 	[param0], %rd5;
	.param .b64 param1;
	st.param.b64 	[param1], %rd3;
	.param .b32 retval0;
	call.uni (retval0), 
	vprintf, 
	(
	param0, 
	param1
	);
	ld.param.b32 	%r6, [retval0];
	} // callseq 0
	setp.lt.s32 	%p1, %r1, %r2;
	@%p1 bra 	$L__BB0_2;
	mov.u64 	%rd6, $str$1;
	cvta.global.u64 	%rd7, %rd6;
	mov.u64 	%rd8, $str$2;
	cvta.global.u64 	%rd9, %rd8;
	mov.u64 	%rd10, __unnamed_1;
	cvta.global.u64 	%rd11, %rd10;
	{ // callseq 1, 0
	.param .b64 param0;
	st.param.b64 	[param0], %rd7;
	.param .b64 param1;
	st.param.b64 	[param1], %rd9;
	.param .b32 param2;
	st.param.b32 	[param2], 26;
	.param .b64 param3;
	st.param.b64 	[param3], %rd11;
	.param .b64 param4;
	st.param.b64 	[param4], 1;
	call.uni 
	__assertfail, 
	(
	param0, 
	param1, 
	param2, 
	param3, 
	param4
	);
	} // callseq 1
	bra.uni 	$L__BB0_3;
$L__BB0_2:
	cvta.to.global.u64 	%rd12, %rd2;
	mul.wide.s32 	%rd13, %r1, 4;
	add.s64 	%rd14, %rd12, %rd13;
	ld.global.u32 	%r8, [%rd14];
	shl.b32 	%r9, %r8, 1;
	st.global.u32 	[%rd14], %r9;
	st.local.v2.u32 	[%rd1], {%r1, %r8};
	st.local.u32 	[%rd1+8], %r9;
	mov.u64 	%rd15, $str$3;
	cvta.global.u64 	%rd16, %rd15;
	{ // callseq 2, 0
	.param .b64 param0;
	st.param.b64 	[param0], %rd16;
	.param .b64 param1;
	st.param.b64 	[param1], %rd3;
	.param .b32 retval0;
	call.uni (retval0), 
	vprintf, 
	(
	param0, 
	param1
	);
	ld.param.b32 	%r10, [retval0];
	} // callseq 2
$L__BB0_3:
	ret;

}


// ===== COMPILED SASS (sm_100) =====

	.target	sm_100

	.elftype	@"ET_EXEC"


//--------------------- .note.nv.tkinfo           --------------------------
	.section	.note.nv.tkinfo,"",@"SHT_NOTE"
	.sectionflags	@"SHF_NOTE_NV_TKINFO"
	.tkinfo
        /*0018*/ 	.word	0x00000002
        /*0030*/ 	.string	""
        /*0030*/ 	.string	"ptxas"
        /*0030*/ 	.string	"Cuda compilation tools, release 13.0, V13.0.88"
        /*0030*/ 	.string	"Build cuda_13.0.r13.0/compiler.36424714_0"
        /*0030*/ 	.string	"-arch sm_100 -m 64 "



//--------------------- .note.nv.cuinfo           --------------------------
	.section	.note.nv.cuinfo,"",@"SHT_NOTE"
	.sectionflags	@"SHF_NOTE_NV_CUINFO"
        /*0018*/ 	.short	0x0002
        /*001a*/ 	.short	0x0064
        /*001c*/ 	.short	0x0082
	.zero		2


//--------------------- .nv.info                  --------------------------
	.section	.nv.info,"",@"SHT_CUDA_INFO"
	.align	4


	//----- nvinfo : EIATTR_REGCOUNT
	.align		4
        /*0000*/ 	.byte	0x04, 0x2f
        /*0002*/ 	.short	(.L_6 - .L_5)
	.align		4
.L_5:
        /*0004*/ 	.word	index@(_Z12debugExamplePii)
        /*0008*/ 	.word	0x00000018


	//----- nvinfo : EIATTR_FRAME_SIZE
	.align		4
.L_6:
        /*000c*/ 	.byte	0x04, 0x11
        /*000e*/ 	.short	(.L_8 - .L_7)
	.align		4
.L_7:
        /*0010*/ 	.word	index@(_Z12debugExamplePii)
        /*0014*/ 	.word	0x00000010


	//----- nvinfo : EIATTR_MIN_STACK_SIZE
	.align		4
.L_8:
        /*0018*/ 	.byte	0x04, 0x12
        /*001a*/ 	.short	(.L_10 - .L_9)
	.align		4
.L_9:
        /*001c*/ 	.word	index@(_Z12debugExamplePii)
        /*0020*/ 	.word	0x00000010
.L_10:


//--------------------- .nv.compat                --------------------------
	.section	.nv.compat,"",@"SHT_CUDA_COMPAT_INFO"
	.align	4
        /*0000*/ 	.byte	0x02, 0x09, 0x00, 0x00, 0x02, 0x02, 0x01, 0x00, 0x02, 0x05, 0x05, 0x00, 0x03, 0x07, 0x01, 0x01
        /*0010*/ 	.byte	0x02, 0x03, 0x00, 0x00, 0x02, 0x06, 0x01, 0x00, 0x04, 0x0b, 0x08, 0x00, 0x09, 0x00, 0x00, 0x00
        /*0020*/ 	.byte	0x00, 0x00, 0x00, 0x00


//--------------------- .nv.info._Z12debugExamplePii --------------------------
	.section	.nv.info._Z12debugExamplePii,"",@"SHT_CUDA_INFO"
	.sectionflags	@""
	.align	4


	//----- nvinfo : EIATTR_CUDA_API_VERSION
	.align		4
        /*0000*/ 	.byte	0x04, 0x37
        /*0002*/ 	.short	(.L_12 - .L_11)
.L_11:
        /*0004*/ 	.word	0x00000082


	//----- nvinfo : EIATTR_KPARAM_INFO
	.align		4
.L_12:
        /*0008*/ 	.byte	0x04, 0x17
        /*000a*/ 	.short	(.L_14 - .L_13)
.L_13:
        /*000c*/ 	.word	0x00000000
        /*0010*/ 	.short	0x0001
        /*0012*/ 	.short	0x0008
        /*0014*/ 	.byte	0x00, 0xf0, 0x11, 0x00


	//----- nvinfo : EIATTR_KPARAM_INFO
	.align		4
.L_14:
        /*0018*/ 	.byte	0x04, 0x17
        /*001a*/ 	.short	(.L_16 - .L_15)
.L_15:
        /*001c*/ 	.word	0x00000000
        /*0020*/ 	.short	0x0000
        /*0022*/ 	.short	0x0000
        /*0024*/ 	.byte	0x00, 0xf5, 0x21, 0x00


	//----- nvinfo : EIATTR_SPARSE_MMA_MASK
	.align		4
.L_16:
        /*0028*/ 	.byte	0x03, 0x50
        /*002a*/ 	.short	0x0000


	//----- nvinfo : EIATTR_MAXREG_COUNT
	.align		4
        /*002c*/ 	.byte	0x03, 0x1b
        /*002e*/ 	.short	0x00ff


	//----- nvinfo : EIATTR_EXTERNS
	.align		4
        /*0030*/ 	.byte	0x04, 0x0f
        /*0032*/ 	.short	(.L_18 - .L_17)


	//   ....[0]....
	.align		4
.L_17:
        /*0034*/ 	.word	index@(vprintf)


	//   ....[1]....
	.align		4
        /*0038*/ 	.word	index@(__assertfail)


	//----- nvinfo : EIATTR_MERCURY_ISA_VERSION
	.align		4
.L_18:
        /*003c*/ 	.byte	0x03, 0x5f
        /*003e*/ 	.short	0x0101


	//----- nvinfo : EIATTR_VRC_CTA_INIT_COUNT
	.align		4
        /*0040*/ 	.byte	0x02, 0x4a
	.zero		1
	.zero		1


	//----- nvinfo : EIATTR_SYSCALL_OFFSETS
	.align		4
        /*0044*/ 	.byte	0x04, 0x46
        /*0046*/ 	.short	(.L_20 - .L_19)


	//   ....[0]....
.L_19:
        /*0048*/ 	.word	0x00000140


	//   ....[1]....
        /*004c*/ 	.word	0x00000280


	//   ....[2]....
        /*0050*/ 	.word	0x000003d0


	//----- nvinfo : EIATTR_EXIT_INSTR_OFFSETS
	.align		4
.L_20:
        /*0054*/ 	.byte	0x04, 0x1c
        /*0056*/ 	.short	(.L_22 - .L_21)


	//   ....[0]....
.L_21:
        /*0058*/ 	.word	0x00000290


	//   ....[1]....
        /*005c*/ 	.word	0x000003e0


	//----- nvinfo : EIATTR_CRS_STACK_SIZE
	.align		4
.L_22:
        /*0060*/ 	.byte	0x04, 0x1e
        /*0062*/ 	.short	(.L_24 - .L_23)
.L_23:
        /*0064*/ 	.word	0x00000000


	//----- nvinfo : EIATTR_CBANK_PARAM_SIZE
	.align		4
.L_24:
        /*0068*/ 	.byte	0x03, 0x19
        /*006a*/ 	.short	0x000c


	//----- nvinfo : EIATTR_PARAM_CBANK
	.align		4
        /*006c*/ 	.byte	0x04, 0x0a
        /*006e*/ 	.short	(.L_26 - .L_25)
	.align		4
.L_25:
        /*0070*/ 	.word	index@(.nv.constant0._Z12debugExamplePii)
        /*0074*/ 	.short	0x0380
        /*0076*/ 	.short	0x000c


	//----- nvinfo : EIATTR_SW_WAR
	.align		4
.L_26:
        /*0078*/ 	.byte	0x04, 0x36
        /*007a*/ 	.short	(.L_28 - .L_27)
.L_27:
        /*007c*/ 	.word	0x00000008
.L_28:


//--------------------- .nv.callgraph             --------------------------
	.section	.nv.callgraph,"",@"SHT_CUDA_CALLGRAPH"
	.align	4
	.sectionentsize	8
	.align		4
        /*0000*/ 	.word	0x00000000
	.align		4
        /*0004*/ 	.word	0xffffffff
	.align		4
        /*0008*/ 	.word	index@(_Z12debugExamplePii)
	.align		4
        /*000c*/ 	.word	index@(__assertfail)
	.align		4
        /*0010*/ 	.word	index@(_Z12debugExamplePii)
	.align		4
        /*0014*/ 	.word	index@(vprintf)
	.align		4
        /*0018*/ 	.word	0x00000000
	.align		4
        /*001c*/ 	.word	0xfffffffe
	.align		4
        /*0020*/ 	.word	0x00000000
	.align		4
        /*0024*/ 	.word	0xfffffffd
	.align		4
        /*0028*/ 	.word	0x00000000
	.align		4
        /*002c*/ 	.word	0xfffffffc


//--------------------- .nv.constant4             --------------------------
	.section	.nv.constant4,"a",@progbits
	.align	8
	.align		8
.nv.constant4:
        /*0000*/ 	.dword	vprintf
	.align		8
        /*0008*/ 	.dword	__assertfail
	.align		8
        /*0010*/ 	.dword	__unnamed_1
	.align		8
        /*0018*/ 	.dword	$str
	.align		8
        /*0020*/ 	.dword	$str$1
	.align		8
        /*0028*/ 	.dword	$str$2
	.align		8
        /*0030*/ 	.dword	$str$3


//--------------------- .text._Z12debugExamplePii --------------------------
	.section	.text._Z12debugExamplePii,"ax",@progbits
	.align	128
        .global         _Z12debugExamplePii
        .type           _Z12debugExamplePii,@function
        .size           _Z12debugExamplePii,(.L_x_5 - _Z12debugExamplePii)
        .other          _Z12debugExamplePii,@"STO_CUDA_ENTRY STV_DEFAULT"
_Z12debugExamplePii:
.text._Z12debugExamplePii:
[----:B------:R-:W0:Y:S01]  /*0000*/  LDC R1, c[0x0][0x37c] ;  /* 0x0000df00ff017b82 */ /* 0x000e220000000800 */
[----:B------:R-:W1:Y:S01]  /*0010*/  S2R R10, SR_CTAID.X ;  /* 0x00000000000a7919 */ /* 0x000e620000002500 */
[----:B------:R-:W2:Y:S01]  /*0020*/  LDCU UR5, c[0x0][0x2fc] ;  /* 0x00005f80ff0577ac */ /* 0x000ea20008000800 */
[----:B0-----:R-:W-:Y:S01]  /*0030*/  VIADD R1, R1, 0xfffffff0 ;  /* 0xfffffff001017836 */ /* 0x001fe20000000000 */
[----:B------:R-:W-:Y:S01]  /*0040*/  MOV R0, 0x0 ;  /* 0x0000000000007802 */ /* 0x000fe20000000f00 */
[----:B------:R-:W1:Y:S01]  /*0050*/  S2R R11, SR_TID.X ;  /* 0x00000000000b7919 */ /* 0x000e620000002100 */
[----:B------:R-:W1:Y:S02]  /*0060*/  LDCU UR6, c[0x0][0x360] ;  /* 0x00006c00ff0677ac */ /* 0x000e640008000800 */
[----:B------:R0:W3:Y:S01]  /*0070*/  LDC.64 R8, c[0x4][R0] ;  /* 0x0100000000087b82 */ /* 0x0000e20000000a00 */
[----:B------:R-:W4:Y:S02]  /*0080*/  LDCU UR4, c[0x0][0x2f8] ;  /* 0x00005f00ff0477ac */ /* 0x000f240008000800 */
[----:B----4-:R-:W-:-:S05]  /*0090*/  IADD3 R17, P0, PT, R1, UR4, RZ ;  /* 0x0000000401117c10 */ /* 0x010fca000ff1e0ff */
[----:B--2---:R-:W-:Y:S02]  /*00a0*/  IMAD.X R16, RZ, RZ, UR5, P0 ;  /* 0x00000005ff107e24 */ /* 0x004fe400080e06ff */
[----:B------:R-:W-:Y:S02]  /*00b0*/  IMAD.MOV.U32 R6, RZ, RZ, R17 ;  /* 0x000000ffff067224 */ /* 0x000fe400078e0011 */
[----:B-1----:R-:W-:Y:S01]  /*00c0*/  IMAD R2, R10, UR6, R11 ;  /* 0x000000060a027c24 */ /* 0x002fe2000f8e020b */
[----:B------:R0:W-:Y:S01]  /*00d0*/  STL.64 [R1], R10 ;  /* 0x0000000a01007387 */ /* 0x0001e20000100a00 */
[----:B------:R-:W1:Y:S01]  /*00e0*/  LDCU.64 UR6, c[0x4][0x18] ;  /* 0x01000300ff0677ac */ /* 0x000e620008000a00 */
[----:B------:R-:W-:Y:S02]  /*00f0*/  IMAD.MOV.U32 R7, RZ, RZ, R16 ;  /* 0x000000ffff077224 */ /* 0x000fe400078e0010 */
[----:B------:R0:W-:Y:S01]  /*0100*/  STL [R1+0x8], R2 ;  /* 0x0000080201007387 */ /* 0x0001e20000100800 */
[----:B-1----:R-:W-:Y:S01]  /*0110*/  IMAD.U32 R4, RZ, RZ, UR6 ;  /* 0x00000006ff047e24 */ /* 0x002fe2000f8e00ff */
[----:B0--3--:R-:W-:-:S07]  /*0120*/  MOV R5, UR7 ;  /* 0x0000000700057c02 */ /* 0x009fce0008000f00 */
[----:B------:R-:W-:-:S07]  /*0130*/  LEPC R20, `(.L_x_0) ;  /* 0x000000001014794e */ /* 0x000fce0000000000 */
[----:B------:R-:W-:Y:S05]  /*0140*/  CALL.ABS.NOINC R8 ;  /* 0x0000000008007343 */ /* 0x000fea0003c00000 */
.L_x_0:
[----:B------:R-:W0:Y:S01]  /*0150*/  LDCU UR4, c[0x0][0x388] ;  /* 0x00007100ff0477ac */ /* 0x000e220008000800 */
[----:B------:R-:W1:Y:S01]  /*0160*/  LDC.64 R4, c[0x0][0x358] ;  /* 0x0000d600ff047b82 */ /* 0x000e620000000a00 */
[----:B0-----:R-:W-:-:S13]  /*0170*/  ISETP.GE.AND P0, PT, R2, UR4, PT ;  /* 0x0000000402007c0c */ /* 0x001fda000bf06270 */
[----:B------:R-:W-:Y:S05]  /*0180*/  @!P0 BRA `(.L_x_1) ;  /* 0x0000000000448947 */ /* 0x000fea0003800000 */
[----:B------:R-:W-:Y:S01]  /*0190*/  MOV R0, 0x8 ;  /* 0x0000000800007802 */ /* 0x000fe20000000f00 */
[----:B------:R-:W1:Y:S01]  /*01a0*/  LDCU.64 UR4, c[0x4][0x20] ;  /* 0x01000400ff0477ac */ /* 0x000e620008000a00 */
[----:B------:R-:W-:Y:S02]  /*01b0*/  HFMA2 R8, -RZ, RZ, 0, 1.54972076416015625e-06 ;  /* 0x0000001aff087431 */ /* 0x000fe400000001ff */
[----:B------:R-:W-:Y:S01]  /*01c0*/  IMAD.MOV.U32 R12, RZ, RZ, 0x1 ;  /* 0x00000001ff0c7424 */ /* 0x000fe200078e00ff */
[----:B------:R0:W2:Y:S01]  /*01d0*/  LDC.64 R2, c[0x4][R0] ;  /* 0x0100000000027b82 */ /* 0x0000a20000000a00 */
[----:B------:R-:W3:Y:S01]  /*01e0*/  LDCU.64 UR6, c[0x4][0x28] ;  /* 0x01000500ff0677ac */ /* 0x000ee20008000a00 */
[----:B------:R-:W-:Y:S01]  /*01f0*/  IMAD.MOV.U32 R13, RZ, RZ, RZ ;  /* 0x000000ffff0d7224 */ /* 0x000fe200078e00ff */
[----:B------:R-:W4:Y:S01]  /*0200*/  LDCU.64 UR8, c[0x4][0x10] ;  /* 0x01000200ff0877ac */ /* 0x000f220008000a00 */
[----:B-1----:R-:W-:Y:S01]  /*0210*/  MOV R4, UR4 ;  /* 0x0000000400047c02 */ /* 0x002fe20008000f00 */
[----:B------:R-:W-:-:S02]  /*0220*/  IMAD.U32 R5, RZ, RZ, UR5 ;  /* 0x00000005ff057e24 */ /* 0x000fc4000f8e00ff */
[----:B---3--:R-:W-:Y:S01]  /*0230*/  IMAD.U32 R6, RZ, RZ, UR6 ;  /* 0x00000006ff067e24 */ /* 0x008fe2000f8e00ff */
[----:B------:R-:W-:Y:S01]  /*0240*/  MOV R7, UR7 ;  /* 0x0000000700077c02 */ /* 0x000fe20008000f00 */
[----:B----4-:R-:W-:Y:S02]  /*0250*/  IMAD.U32 R10, RZ, RZ, UR8 ;  /* 0x00000008ff0a7e24 */ /* 0x010fe4000f8e00ff */
[----:B0-----:R-:W-:-:S07]  /*0260*/  IMAD.U32 R11, RZ, RZ, UR9 ;  /* 0x00000009ff0b7e24 */ /* 0x001fce000f8e00ff */
[----:B------:R-:W-:-:S07]  /*0270*/  LEPC R20, `(.L_x_2) ;  /* 0x000000001014794e */ /* 0x000fce0000000000 */
[----:B--2---:R-:W-:Y:S05]  /*0280*/  CALL.ABS.NOINC R2 ;  /* 0x0000000002007343 */ /* 0x004fea0003c00000 */
.L_x_2:
[----:B------:R-:W-:Y:S05]  /*0290*/  EXIT ;  /* 0x000000000000794d */ /* 0x000fea0003800000 */
.L_x_1:
[----:B------:R-:W0:Y:S01]  /*02a0*/  LDC.64 R8, c[0x0][0x380] ;  /* 0x0000e000ff087b82 */ /* 0x000e220000000a00 */
[----:B-1----:R-:W-:Y:S02]  /*02b0*/  R2UR UR4, R4 ;  /* 0x00000000040472ca */ /* 0x002fe400000e0000 */
[----:B------:R-:W-:Y:S01]  /*02c0*/  R2UR UR5, R5 ;  /* 0x00000000050572ca */ /* 0x000fe200000e0000 */
[----:B0-----:R-:W-:-:S12]  /*02d0*/  IMAD.WIDE R8, R2, 0x4, R8 ;  /* 0x0000000402087825 */ /* 0x001fd800078e0208 */
[----:B------:R-:W2:Y:S01]  /*02e0*/  LDG.E R3, desc[UR4][R8.64] ;  /* 0x0000000408037981 */ /* 0x000ea2000c1e1900 */
[----:B------:R-:W-:Y:S01]  /*02f0*/  R2UR UR6, R4 ;  /* 0x00000000040672ca */ /* 0x000fe200000e0000 */
[----:B------:R-:W0:Y:S01]  /*0300*/  LDCU.64 UR4, c[0x4][0x30] ;  /* 0x01000600ff0477ac */ /* 0x000e220008000a00 */
[----:B------:R-:W-:Y:S01]  /*0310*/  R2UR UR7, R5 ;  /* 0x00000000050772ca */ /* 0x000fe200000e0000 */
[----:B------:R-:W-:Y:S01]  /*0320*/  IMAD.MOV.U32 R7, RZ, RZ, R16 ;  /* 0x000000ffff077224 */ /* 0x000fe200078e0010 */
[----:B------:R-:W-:Y:S02]  /*0330*/  MOV R10, 0x0 ;  /* 0x00000000000a7802 */ /* 0x000fe40000000f00 */
[----:B------:R-:W-:-:S04]  /*0340*/  MOV R6, R17 ;  /* 0x0000001100067202 */ /* 0x000fc80000000f00 */
[----:B------:R-:W1:Y:S01]  /*0350*/  LDC.64 R10, c[0x4][R10] ;  /* 0x010000000a0a7b82 */ /* 0x000e620000000a00 */
[----:B0-----:R-:W-:Y:S02]  /*0360*/  IMAD.U32 R4, RZ, RZ, UR4 ;  /* 0x00000004ff047e24 */ /* 0x001fe4000f8e00ff */
[----:B------:R-:W-:Y:S01]  /*0370*/  IMAD.U32 R5, RZ, RZ, UR5 ;  /* 0x00000005ff057e24 */ /* 0x000fe2000f8e00ff */
[----:B--2---:R-:W-:Y:S01]  /*0380*/  SHF.L.U32 R0, R3, 0x1, RZ ;  /* 0x0000000103007819 */ /* 0x004fe200000006ff */
[----:B------:R0:W-:Y:S04]  /*0390*/  STL.64 [R1], R2 ;  /* 0x0000000201007387 */ /* 0x0001e80000100a00 */
[----:B------:R0:W-:Y:S04]  /*03a0*/  STG.E desc[UR6][R8.64], R0 ;  /* 0x0000000008007986 */ /* 0x0001e8000c101906 */
[----:B-1----:R0:W-:Y:S02]  /*03b0*/  STL [R1+0x8], R0 ;  /* 0x0000080001007387 */ /* 0x0021e40000100800 */
[----:B------:R-:W-:-:S07]  /*03c0*/  LEPC R20, `(.L_x_3) ;  /* 0x000000001014794e */ /* 0x000fce0000000000 */
[----:B0-----:R-:W-:Y:S05]  /*03d0*/  CALL.ABS.NOINC R10 ;  /* 0x000000000a007343 */ /* 0x001fea0003c00000 */
.L_x_3:
[----:B------:R-:W-:Y:S05]  /*03e0*/  EXIT ;  /* 0x000000000000794d */ /* 0x000fea0003800000 */
.L_x_4:
[----:B------:R-:W-:-:S00]  /*03f0*/  BRA `(.L_x_4) ;  /* 0xfffffffc00fc7947 */ /* 0x000fc0000383ffff */
[----:B------:R-:W-:-:S00]  /*0400*/  NOP ;  /* 0x0000000000007918 */ /* 0x000fc00000000000 */
[----:B------:R-:W-:-:S00]  /*0410*/  NOP ;  /* 0x0000000000007918 */ /* 0x000fc00000000000 */
[----:B------:R-:W-:-:S00]  /*0420*/  NOP ;  /* 0x0000000000007918 */ /* 0x000fc00000000000 */
[----:B------:R-:W-:-:S00]  /*0430*/  NOP ;  /* 0x0000000000007918 */ /* 0x000fc00000000000 */
[----:B------:R-:W-:-:S00]  /*0440*/  NOP ;  /* 0x0000000000007918 */ /* 0x000fc00000000000 */
[----:B------:R-:W-:-:S00]  /*0450*/  NOP ;  /* 0x0000000000007918 */ /* 0x000fc00000000000 */
[----:B------:R-:W-:-:S00]  /*0460*/  NOP ;  /* 0x0000000000007918 */ /* 0x000fc00000000000 */
[----:B------:R-:W-:-:S00]  /*0470*/  NOP ;  /* 0x0000000000007918 */ /* 0x000fc00000000000 */
.L_x_5:


//--------------------- .nv.global.init           --------------------------
	.section	.nv.global.init,"aw",@progbits
.nv.global.init:
	.type		$str$1,@object
	.size		$str$1,($str$2 - $str$1)
$str$1:
        /*0000*/ 	.byte	0x69, 0x64, 0x78, 0x20, 0x3c, 0x20, 0x73, 0x69, 0x7a, 0x65, 0x00
	.type		$str$2,@object
	.size		$str$2,(__unnamed_1 - $str$2)
$str$2:
        /*000b*/ 	.byte	0x2f, 0x74, 0x6d, 0x70, 0x2f, 0x73, 0x61, 0x73, 0x73, 0x5f, 0x63, 0x75, 0x5f, 0x36, 0x31, 0x6f
        /*001b*/ 	.byte	0x6c, 0x6b, 0x6e, 0x6c, 0x68, 0x2f, 0x6b, 0x2e, 0x63, 0x75, 0x00
	.type		__unnamed_1,@object
	.size		__unnamed_1,($str$3 - __unnamed_1)
__unnamed_1:
        /*0026*/ 	.byte	0x76, 0x6f, 0x69, 0x64, 0x20, 0x64, 0x65, 0x62, 0x75, 0x67, 0x45, 0x78, 0x61, 0x6d, 0x70, 0x6c
        /*0036*/ 	.byte	0x65, 0x28, 0x69, 0x6e, 0x74, 0x20, 0x2a, 0x2c, 0x20, 0x69, 0x6e, 0x74, 0x29, 0x00
	.type		$str$3,@object
	.size		$str$3,($str - $str$3)
$str$3:
        /*0044*/ 	.byte	0x54, 0x68, 0x72, 0x65, 0x61, 0x64, 0x20, 0x25, 0x64, 0x3a, 0x20, 0x70, 0x72, 0x6f, 0x63, 0x65
        /*0054*/ 	.byte	0x73, 0x73, 0x65, 0x64, 0x20, 0x25, 0x64, 0x20, 0x2d, 0x3e, 0x20, 0x25, 0x64, 0x0a, 0x00
	.type		$str,@object
	.size		$str,(.L_1 - $str)
$str:
        /*0063*/ 	.byte	0x54, 0x68, 0x72, 0x65, 0x61, 0x64, 0x20, 0x5b, 0x25, 0x64, 0x2c, 0x25, 0x64, 0x5d, 0x20, 0x28
        /*0073*/ 	.byte	0x67, 0x6c, 0x6f, 0x62, 0x61, 0x6c, 0x20, 0x25, 0x64, 0x29, 0x20, 0x73, 0x74, 0x61, 0x72, 0x74
        /*0083*/ 	.byte	0x69, 0x6e, 0x67, 0x2e, 0x2e, 0x2e, 0x0a, 0x00
.L_1:


//--------------------- .nv.shared.reserved.0     --------------------------
	.section	.nv.shared.reserved.0,"aw",@nobits
	.weak		__nv_reservedSMEM_offset_0_alias
	.size		__nv_reservedSMEM_offset_0_alias, 0, 64
	.other		__nv_reservedSMEM_offset_0_alias,@"STO_CUDA_RESERVED_SHARED STV_DEFAULT"
__nv_reservedSMEM_offset_0_alias:
	.zero		0
	.zero		64


//--------------------- .nv.constant0._Z12debugExamplePii --------------------------
	.section	.nv.constant0._Z12debugExamplePii,"a",@progbits
	.sectionflags	@""
	.align	4
.nv.constant0._Z12debugExamplePii:
	.zero		908


//--------------------- SYMBOLS --------------------------

	.type		.nv.reservedSmem.offset0,@object
	.size		.nv.reservedSmem.offset0,0x4
	.type		vprintf,@function
	.type		__assertfail,@function
